	.headerflags	@"EF_CUDA_TEXMODE_UNIFIED EF_CUDA_64BIT_ADDRESS EF_CUDA_ACCELERATORS EF_CUDA_SM90 EF_CUDA_VIRTUAL_SM(EF_CUDA_SM90)"
	.elftype	@"ET_EXEC"


//--------------------- .nv.info                  --------------------------
	.section	.nv.info,"",@"SHT_CUDA_INFO"
	.align	4


	//----- nvinfo : EIATTR_REGCOUNT
	.align		4
        /*0000*/ 	.byte	0x04, 0x2f
        /*0002*/ 	.short	(.L_3 - .L_2)
	.align		4
.L_2:
        /*0004*/ 	.word	index@(triton_poi_fused__native_batch_norm_legit_no_training_convolution_relu_3)
        /*0008*/ 	.word	0x00000020


	//----- nvinfo : EIATTR_MIN_STACK_SIZE
	.align		4
.L_3:
        /*000c*/ 	.byte	0x04, 0x12
        /*000e*/ 	.short	(.L_5 - .L_4)
	.align		4
.L_4:
        /*0010*/ 	.word	index@(triton_poi_fused__native_batch_norm_legit_no_training_convolution_relu_3)
        /*0014*/ 	.word	0x00000000


	//----- nvinfo : EIATTR_FRAME_SIZE
	.align		4
.L_5:
        /*0018*/ 	.byte	0x04, 0x11
        /*001a*/ 	.short	(.L_7 - .L_6)
	.align		4
.L_6:
        /*001c*/ 	.word	index@(triton_poi_fused__native_batch_norm_legit_no_training_convolution_relu_3)
        /*0020*/ 	.word	0x00000000


	//----- nvinfo : EIATTR_MIN_STACK_SIZE
	.align		4
.L_7:
        /*0024*/ 	.byte	0x04, 0x12
        /*0026*/ 	.short	(.L_9 - .L_8)
	.align		4
.L_8:
        /*0028*/ 	.word	index@(triton_poi_fused__native_batch_norm_legit_no_training_convolution_relu_3)
        /*002c*/ 	.word	0x00000000
.L_9:


//--------------------- .nv.info.triton_poi_fused__native_batch_norm_legit_no_training_convolution_relu_3 --------------------------
	.section	.nv.info.triton_poi_fused__native_batch_norm_legit_no_training_convolution_relu_3,"",@"SHT_CUDA_INFO"
	.sectionflags	@""
	.align	4


	//----- nvinfo : EIATTR_CUDA_API_VERSION
	.align		4
        /*0000*/ 	.byte	0x04, 0x37
        /*0002*/ 	.short	(.L_11 - .L_10)
.L_10:
        /*0004*/ 	.word	0x0000007c


	//----- nvinfo : EIATTR_KPARAM_INFO
	.align		4
.L_11:
        /*0008*/ 	.byte	0x04, 0x17
        /*000a*/ 	.short	(.L_13 - .L_12)
.L_12:
        /*000c*/ 	.word	0x00000000
        /*0010*/ 	.short	0x0007
        /*0012*/ 	.short	0x0038
        /*0014*/ 	.byte	0x00, 0xf0, 0x11, 0x00


	//----- nvinfo : EIATTR_KPARAM_INFO
	.align		4
.L_13:
        /*0018*/ 	.byte	0x04, 0x17
        /*001a*/ 	.short	(.L_15 - .L_14)
.L_14:
        /*001c*/ 	.word	0x00000000
        /*0020*/ 	.short	0x0006
        /*0022*/ 	.short	0x0030
        /*0024*/ 	.byte	0x00, 0xf4, 0x21, 0x00


	//----- nvinfo : EIATTR_KPARAM_INFO
	.align		4
.L_15:
        /*0028*/ 	.byte	0x04, 0x17
        /*002a*/ 	.short	(.L_17 - .L_16)
.L_16:
        /*002c*/ 	.word	0x00000000
        /*0030*/ 	.short	0x0005
        /*0032*/ 	.short	0x0028
        /*0034*/ 	.byte	0x00, 0xf4, 0x21, 0x00


	//----- nvinfo : EIATTR_KPARAM_INFO
	.align		4
.L_17:
        /*0038*/ 	.byte	0x04, 0x17
        /*003a*/ 	.short	(.L_19 - .L_18)
.L_18:
        /*003c*/ 	.word	0x00000000
        /*0040*/ 	.short	0x0004
        /*0042*/ 	.short	0x0020
        /*0044*/ 	.byte	0x00, 0xf4, 0x21, 0x00


	//----- nvinfo : EIATTR_KPARAM_INFO
	.align		4
.L_19:
        /*0048*/ 	.byte	0x04, 0x17
        /*004a*/ 	.short	(.L_21 - .L_20)
.L_20:
        /*004c*/ 	.word	0x00000000
        /*0050*/ 	.short	0x0003
        /*0052*/ 	.short	0x0018
        /*0054*/ 	.byte	0x00, 0xf4, 0x21, 0x00


	//----- nvinfo : EIATTR_KPARAM_INFO
	.align		4
.L_21:
        /*0058*/ 	.byte	0x04, 0x17
        /*005a*/ 	.short	(.L_23 - .L_22)
.L_22:
        /*005c*/ 	.word	0x00000000
        /*0060*/ 	.short	0x0002
        /*0062*/ 	.short	0x0010
        /*0064*/ 	.byte	0x00, 0xf4, 0x21, 0x00


	//----- nvinfo : EIATTR_KPARAM_INFO
	.align		4
.L_23:
        /*0068*/ 	.byte	0x04, 0x17
        /*006a*/ 	.short	(.L_25 - .L_24)
.L_24:
        /*006c*/ 	.word	0x00000000
        /*0070*/ 	.short	0x0001
        /*0072*/ 	.short	0x0008
        /*0074*/ 	.byte	0x00, 0xf4, 0x21, 0x00


	//----- nvinfo : EIATTR_KPARAM_INFO
	.align		4
.L_25:
        /*0078*/ 	.byte	0x04, 0x17
        /*007a*/ 	.short	(.L_27 - .L_26)
.L_26:
        /*007c*/ 	.word	0x00000000
        /*0080*/ 	.short	0x0000
        /*0082*/ 	.short	0x0000
        /*0084*/ 	.byte	0x00, 0xf4, 0x21, 0x00


	//----- nvinfo : EIATTR_SPARSE_MMA_MASK
	.align		4
.L_27:
        /*0088*/ 	.byte	0x03, 0x50
        /*008a*/ 	.short	0x0000


	//----- nvinfo : EIATTR_MAXREG_COUNT
	.align		4
        /*008c*/ 	.byte	0x03, 0x1b
        /*008e*/ 	.short	0x00ff


	//----- nvinfo : EIATTR_EXIT_INSTR_OFFSETS
	.align		4
        /*0090*/ 	.byte	0x04, 0x1c
        /*0092*/ 	.short	(.L_29 - .L_28)


	//   ....[0]....
.L_28:
        /*0094*/ 	.word	0x000007b0


	//----- nvinfo : EIATTR_REQNTID
	.align		4
.L_29:
        /*0098*/ 	.byte	0x04, 0x10
        /*009a*/ 	.short	(.L_31 - .L_30)
.L_30:
        /*009c*/ 	.word	0x00000080
        /*00a0*/ 	.word	0x00000001
        /*00a4*/ 	.word	0x00000001


	//----- nvinfo : EIATTR_CBANK_PARAM_SIZE
	.align		4
.L_31:
        /*00a8*/ 	.byte	0x03, 0x19
        /*00aa*/ 	.short	0x003c


	//----- nvinfo : EIATTR_PARAM_CBANK
	.align		4
        /*00ac*/ 	.byte	0x04, 0x0a
        /*00ae*/ 	.short	(.L_33 - .L_32)
	.align		4
.L_32:
        /*00b0*/ 	.word	index@(.nv.constant0.triton_poi_fused__native_batch_norm_legit_no_training_convolution_relu_3)
        /*00b4*/ 	.short	0x0210
        /*00b6*/ 	.short	0x003c


	//----- nvinfo : EIATTR_SW_WAR
	.align		4
.L_33:
        /*00b8*/ 	.byte	0x04, 0x36
        /*00ba*/ 	.short	(.L_35 - .L_34)
.L_34:
        /*00bc*/ 	.word	0x00000008
.L_35:


//--------------------- .nv.callgraph             --------------------------
	.section	.nv.callgraph,"",@"SHT_CUDA_CALLGRAPH"
	.align	4
	.sectionentsize	8
	.align		4
        /*0000*/ 	.word	0x00000000
	.align		4
        /*0004*/ 	.word	0xffffffff
	.align		4
        /*0008*/ 	.word	0x00000000
	.align		4
        /*000c*/ 	.word	0xfffffffe
	.align		4
        /*0010*/ 	.word	0x00000000
	.align		4
        /*0014*/ 	.word	0xfffffffd
	.align		4
        /*0018*/ 	.word	0x00000000
	.align		4
        /*001c*/ 	.word	0xfffffffc


//--------------------- .nv.constant4             --------------------------
	.section	.nv.constant4,"a",@progbits
	.align	8
	.align		8
.nv.constant4:
        /*0000*/ 	.dword	_$_str
	.align		8
        /*0008*/ 	.dword	_$_str_$_2


//--------------------- .text.triton_poi_fused__native_batch_norm_legit_no_training_convolution_relu_3 --------------------------
	.section	.text.triton_poi_fused__native_batch_norm_legit_no_training_convolution_relu_3,"ax",@progbits
	.align	128
        .global         triton_poi_fused__native_batch_norm_legit_no_training_convolution_relu_3
        .type           triton_poi_fused__native_batch_norm_legit_no_training_convolution_relu_3,@function
        .size           triton_poi_fused__native_batch_norm_legit_no_training_convolution_relu_3,(.L_x_1 - triton_poi_fused__native_batch_norm_legit_no_training_convolution_relu_3)
        .other          triton_poi_fused__native_batch_norm_legit_no_training_convolution_relu_3,@"STO_CUDA_ENTRY STV_DEFAULT"
triton_poi_fused__native_batch_norm_legit_no_training_convolution_relu_3:
.text.triton_poi_fused__native_batch_norm_legit_no_training_convolution_relu_3:
[----:B------:R-:W-:Y:S01]  /*0000*/  LDC R1, c[0x0][0x28] ;  /* 0x00000a00ff017b82 */ /* 0x000fe20000000800 */
[----:B------:R-:W1:Y:S01]  /*0010*/  S2R R0, SR_TID.X ;  /* 0x0000000000007919 */ /* 0x000e620000002100 */
[----:B------:R-:W-:-:S06]  /*0020*/  ULDC.64 UR4, c[0x0][0x208] ;  /* 0x0000820000047ab9 */ /* 0x000fcc0000000a00 */
[----:B------:R-:W2:Y:S01]  /*0030*/  LDC.64 R28, c[0x0][0x218] ;  /* 0x00008600ff1c7b82 */ /* 0x000ea20000000a00 */
[----:B------:R-:W3:Y:S07]  /*0040*/  S2R R5, SR_CTAID.X ;  /* 0x0000000000057919 */ /* 0x000eee0000002500 */
[----:B------:R-:W4:Y:S08]  /*0050*/  LDC.64 R26, c[0x0][0x220] ;  /* 0x00008800ff1a7b82 */ /* 0x000f300000000a00 */
[----:B------:R-:W5:Y:S01]  /*0060*/  LDC.64 R22, c[0x0][0x230] ;  /* 0x00008c00ff167b82 */ /* 0x000f620000000a00 */
[----:B-1----:R-:W-:-:S02]  /*0070*/  SHF.L.U32 R0, R0, 0x2, RZ ;  /* 0x0000000200007819 */ /* 0x002fc400000006ff */
[----:B---3--:R-:W-:Y:S02]  /*0080*/  SHF.R.S32.HI R3, RZ, 0x15, R5 ;  /* 0x00000015ff037819 */ /* 0x008fe40000011405 */
[----:B------:R-:W-:Y:S02]  /*0090*/  LOP3.LUT R0, R0, 0x1fc, RZ, 0xc0, !PT ;  /* 0x000001fc00007812 */ /* 0x000fe400078ec0ff */
[----:B------:R-:W-:Y:S02]  /*00a0*/  SGXT R3, R3, 0x1 ;  /* 0x000000010303781a */ /* 0x000fe40000000200 */
[----:B------:R-:W-:Y:S02]  /*00b0*/  LEA R0, R5, R0, 0xa ;  /* 0x0000000005007211 */ /* 0x000fe400078e50ff */
[----:B------:R-:W1:Y:S02]  /*00c0*/  LDC.64 R4, c[0x0][0x228] ;  /* 0x00008a00ff047b82 */ /* 0x000e640000000a00 */
[----:B------:R-:W-:-:S04]  /*00d0*/  LEA.HI R3, R3, R0, RZ, 0x8 ;  /* 0x0000000003037211 */ /* 0x000fc800078f40ff */
[----:B------:R-:W-:Y:S02]  /*00e0*/  SHF.R.S32.HI R9, RZ, 0x8, R3 ;  /* 0x00000008ff097819 */ /* 0x000fe40000011403 */
[----:B------:R-:W-:Y:S02]  /*00f0*/  IADD3 R3, R3, 0x200, RZ ;  /* 0x0000020003037810 */ /* 0x000fe40007ffe0ff */
[----:B------:R-:W-:Y:S02]  /*0100*/  LEA.HI R2, R9, R9, RZ, 0x8 ;  /* 0x0000000909027211 */ /* 0x000fe400078f40ff */
[----:B------:R-:W-:Y:S02]  /*0110*/  SHF.R.S32.HI R3, RZ, 0x8, R3 ;  /* 0x00000008ff037819 */ /* 0x000fe40000011403 */
[----:B------:R-:W-:Y:S02]  /*0120*/  LOP3.LUT R2, R2, 0xffffff00, RZ, 0xc0, !PT ;  /* 0xffffff0002027812 */ /* 0x000fe400078ec0ff */
[----:B------:R-:W-:-:S02]  /*0130*/  LEA.HI R6, R3, R3, RZ, 0x8 ;  /* 0x0000000303067211 */ /* 0x000fc400078f40ff */
[----:B------:R-:W-:Y:S02]  /*0140*/  IADD3 R9, R9, -R2, RZ ;  /* 0x8000000209097210 */ /* 0x000fe40007ffe0ff */
[----:B------:R-:W-:-:S04]  /*0150*/  LOP3.LUT R6, R6, 0xffffff00, RZ, 0xc0, !PT ;  /* 0xffffff0006067812 */ /* 0x000fc800078ec0ff */
[----:B------:R-:W-:Y:S01]  /*0160*/  IADD3 R3, R3, -R6, RZ ;  /* 0x8000000603037210 */ /* 0x000fe20007ffe0ff */
[--C-:B-1----:R-:W-:Y:S01]  /*0170*/  IMAD.WIDE R12, R9, 0x4, R4.reuse ;  /* 0x00000004090c7825 */ /* 0x102fe200078e0204 */
[----:B------:R-:W1:Y:S03]  /*0180*/  LDC.64 R6, c[0x0][0x210] ;  /* 0x00008400ff067b82 */ /* 0x000e660000000a00 */
[----:B------:R-:W-:Y:S01]  /*0190*/  IMAD.WIDE R24, R3, 0x4, R4 ;  /* 0x0000000403187825 */ /* 0x000fe200078e0204 */
[----:B------:R-:W3:Y:S04]  /*01a0*/  LDG.E.EL R21, desc[UR4][R12.64] ;  /* 0x000000040c157981 */ /* 0x000ee8000c2e1900 */
[----:B------:R-:W5:Y:S01]  /*01b0*/  LDC.64 R4, c[0x0][0x238] ;  /* 0x00008e00ff047b82 */ /* 0x000f620000000a00 */
[----:B------:R-:W3:Y:S01]  /*01c0*/  LDG.E.EL R24, desc[UR4][R24.64] ;  /* 0x0000000418187981 */ /* 0x000ee2000c2e1900 */
[----:B--2---:R-:W-:-:S05]  /*01d0*/  IMAD.WIDE R10, R9, 0x4, R28 ;  /* 0x00000004090a7825 */ /* 0x004fca00078e021c */
[----:B------:R4:W2:Y:S01]  /*01e0*/  LDG.E.EL R19, desc[UR4][R10.64] ;  /* 0x000000040a137981 */ /* 0x0008a2000c2e1900 */
[----:B-1----:R-:W-:-:S04]  /*01f0*/  IMAD.WIDE R6, R0, 0x4, R6 ;  /* 0x0000000400067825 */ /* 0x002fc800078e0206 */
[C---:B----4-:R-:W-:Y:S01]  /*0200*/  IMAD.WIDE R10, R9.reuse, 0x4, R26 ;  /* 0x00000004090a7825 */ /* 0x050fe200078e021a */
[----:B------:R-:W2:Y:S04]  /*0210*/  LDG.E.128 R12, desc[UR4][R6.64] ;  /* 0x00000004060c7981 */ /* 0x000ea8000c1e1d00 */
[----:B------:R-:W4:Y:S01]  /*0220*/  LDG.E.EL R18, desc[UR4][R10.64] ;  /* 0x000000040a127981 */ /* 0x000f22000c2e1900 */
[----:B-----5:R-:W-:-:S04]  /*0230*/  IMAD.WIDE R16, R9, 0x4, R22 ;  /* 0x0000000409107825 */ /* 0x020fc800078e0216 */
[----:B0-----:R-:W-:Y:S02]  /*0240*/  IMAD.WIDE R8, R9, 0x4, R4 ;  /* 0x0000000409087825 */ /* 0x001fe400078e0204 */
[----:B------:R-:W5:Y:S02]  /*0250*/  LDG.E.EL R17, desc[UR4][R16.64] ;  /* 0x0000000410117981 */ /* 0x000f64000c2e1900 */
[C---:B------:R-:W-:Y:S02]  /*0260*/  IMAD.WIDE R28, R3.reuse, 0x4, R28 ;  /* 0x00000004031c7825 */ /* 0x040fe400078e021c */
[----:B------:R-:W5:Y:S02]  /*0270*/  LDG.E.EL R20, desc[UR4][R8.64] ;  /* 0x0000000408147981 */ /* 0x000f64000c2e1900 */
[C---:B------:R-:W-:Y:S02]  /*0280*/  IMAD.WIDE R26, R3.reuse, 0x4, R26 ;  /* 0x00000004031a7825 */ /* 0x040fe400078e021a */
[----:B------:R0:W5:Y:S04]  /*0290*/  LDG.E.EL R16, desc[UR4][R28.64] ;  /* 0x000000041c107981 */ /* 0x000168000c2e1900 */
[----:B------:R-:W5:Y:S01]  /*02a0*/  LDG.E.128 R8, desc[UR4][R6.64+0x800] ;  /* 0x0008000406087981 */ /* 0x000f62000c1e1d00 */
[----:B------:R-:W-:-:S03]  /*02b0*/  IMAD.WIDE R4, R3, 0x4, R4 ;  /* 0x0000000403047825 */ /* 0x000fc600078e0204 */
[----:B------:R-:W5:Y:S01]  /*02c0*/  LDG.E.EL R2, desc[UR4][R26.64] ;  /* 0x000000041a027981 */ /* 0x000f62000c2e1900 */
[----:B------:R-:W-:-:S03]  /*02d0*/  IMAD.WIDE R22, R3, 0x4, R22 ;  /* 0x0000000403167825 */ /* 0x000fc600078e0216 */
[----:B------:R-:W5:Y:S04]  /*02e0*/  LDG.E.EL R4, desc[UR4][R4.64] ;  /* 0x0000000404047981 */ /* 0x000f68000c2e1900 */
[----:B------:R1:W5:Y:S01]  /*02f0*/  LDG.E.EL R3, desc[UR4][R22.64] ;  /* 0x0000000416037981 */ /* 0x000362000c2e1900 */
[----:B---3--:R-:W-:Y:S01]  /*0300*/  FADD R21, R21, 9.9999997473787516356e-06 ;  /* 0x3727c5ac15157421 */ /* 0x008fe20000000000 */
[----:B------:R-:W-:-:S03]  /*0310*/  FADD R24, R24, 9.9999997473787516356e-06 ;  /* 0x3727c5ac18187421 */ /* 0x000fc60000000000 */
[----:B------:R-:W3:Y:S08]  /*0320*/  MUFU.SQRT R25, R21 ;  /* 0x0000001500197308 */ /* 0x000ef00000002000 */
[----:B0-----:R-:W0:Y:S01]  /*0330*/  MUFU.SQRT R28, R24 ;  /* 0x00000018001c7308 */ /* 0x001e220000002000 */
[C---:B---3--:R-:W-:Y:S02]  /*0340*/  FSETP.GT.AND P0, PT, R25.reuse, 8.50705917302346158658e+37, PT ;  /* 0x7e8000001900780b */ /* 0x048fe40003f04000 */
[----:B------:R-:W-:-:S02]  /*0350*/  FSETP.GEU.AND P2, PT, R25, 1.175494350822287508e-38, PT ;  /* 0x008000001900780b */ /* 0x000fc40003f4e000 */
[C---:B0-----:R-:W-:Y:S02]  /*0360*/  FSETP.GT.AND P1, PT, R28.reuse, 8.50705917302346158658e+37, PT ;  /* 0x7e8000001c00780b */ /* 0x041fe40003f24000 */
[----:B------:R-:W-:-:S07]  /*0370*/  FSETP.GEU.AND P3, PT, R28, 1.175494350822287508e-38, PT ;  /* 0x008000001c00780b */ /* 0x000fce0003f6e000 */
[----:B------:R-:W-:Y:S01]  /*0380*/  @P0 FMUL R25, R25, 0.25 ;  /* 0x3e80000019190820 */ /* 0x000fe20000400000 */
[----:B------:R-:W-:-:S03]  /*0390*/  HFMA2.MMA R24, -RZ, RZ, 1.625, 0 ;  /* 0x3e800000ff187435 */ /* 0x000fc600000001ff */
[----:B------:R-:W-:Y:S01]  /*03a0*/  @!P2 FMUL R25, R25, 16777216 ;  /* 0x4b8000001919a820 */ /* 0x000fe20000400000 */
[----:B------:R-:W-:-:S04]  /*03b0*/  @P1 FMUL R28, R28, 0.25 ;  /* 0x3e8000001c1c1820 */ /* 0x000fc80000400000 */
[----:B------:R-:W-:Y:S01]  /*03c0*/  @!P3 FMUL R28, R28, 16777216 ;  /* 0x4b8000001c1cb820 */ /* 0x000fe20000400000 */
[----:B------:R-:W0:Y:S01]  /*03d0*/  MUFU.RCP R25, R25 ;  /* 0x0000001900197308 */ /* 0x000e220000001000 */
[----:B-1----:R-:W-:-:S07]  /*03e0*/  FSEL R22, R24, 1, P0 ;  /* 0x3f80000018167808 */ /* 0x002fce0000000000 */
[----:B------:R1:W3:Y:S01]  /*03f0*/  MUFU.RCP R5, R28 ;  /* 0x0000001c00057308 */ /* 0x0002e20000001000 */
[----:B------:R-:W-:Y:S01]  /*0400*/  FSEL R24, R24, 1, P1 ;  /* 0x3f80000018187808 */ /* 0x000fe20000800000 */
[----:B------:R-:W-:Y:S01]  /*0410*/  @!P2 FMUL R22, R22, 16777216 ;  /* 0x4b8000001616a820 */ /* 0x000fe20000400000 */
[--C-:B--2---:R-:W-:Y:S01]  /*0420*/  FADD R13, R13, R19.reuse ;  /* 0x000000130d0d7221 */ /* 0x104fe20000000000 */
[--C-:B------:R-:W-:Y:S01]  /*0430*/  FADD R12, R12, R19.reuse ;  /* 0x000000130c0c7221 */ /* 0x100fe20000000000 */
[--C-:B------:R-:W-:Y:S01]  /*0440*/  FADD R14, R14, R19.reuse ;  /* 0x000000130e0e7221 */ /* 0x100fe20000000000 */
[----:B------:R-:W-:Y:S01]  /*0450*/  @!P3 FMUL R24, R24, 16777216 ;  /* 0x4b8000001818b820 */ /* 0x000fe20000400000 */
[----:B------:R-:W-:Y:S01]  /*0460*/  FADD R15, R15, R19 ;  /* 0x000000130f0f7221 */ /* 0x000fe20000000000 */
[----:B0-----:R-:W-:Y:S01]  /*0470*/  FMUL R21, R25, R22 ;  /* 0x0000001619157220 */ /* 0x001fe20000400000 */
[C---:B----4-:R-:W-:Y:S01]  /*0480*/  FADD R22, -R18.reuse, R12 ;  /* 0x0000000c12167221 */ /* 0x050fe20000000100 */
[C---:B------:R-:W-:Y:S01]  /*0490*/  FADD R26, -R18.reuse, R14 ;  /* 0x0000000e121a7221 */ /* 0x040fe20000000100 */
[C---:B-1----:R-:W-:Y:S01]  /*04a0*/  FADD R28, -R18.reuse, R15 ;  /* 0x0000000f121c7221 */ /* 0x042fe20000000100 */
[----:B---3--:R-:W-:Y:S01]  /*04b0*/  FMUL R5, R5, R24 ;  /* 0x0000001805057220 */ /* 0x008fe20000400000 */
[----:B------:R-:W-:-:S02]  /*04c0*/  FADD R24, -R18, R13 ;  /* 0x0000000d12187221 */ /* 0x000fc40000000100 */
[----:B------:R-:W0:Y:S01]  /*04d0*/  LDC.64 R18, c[0x0][0x240] ;  /* 0x00009000ff127b82 */ /* 0x000e220000000a00 */
[C---:B------:R-:W-:Y:S01]  /*04e0*/  FMUL R27, R21.reuse, R22 ;  /* 0x00000016151b7220 */ /* 0x040fe20000400000 */
[C---:B------:R-:W-:Y:S01]  /*04f0*/  FMUL R24, R21.reuse, R24 ;  /* 0x0000001815187220 */ /* 0x040fe20000400000 */
[C---:B------:R-:W-:Y:S01]  /*0500*/  FMUL R23, R21.reuse, R26 ;  /* 0x0000001a15177220 */ /* 0x040fe20000400000 */
[----:B------:R-:W-:Y:S01]  /*0510*/  FMUL R25, R21, R28 ;  /* 0x0000001c15197220 */ /* 0x000fe20000400000 */
[--C-:B-----5:R-:W-:Y:S01]  /*0520*/  FADD R9, R9, R16.reuse ;  /* 0x0000001009097221 */ /* 0x120fe20000000000 */
[--C-:B------:R-:W-:Y:S01]  /*0530*/  FADD R8, R8, R16.reuse ;  /* 0x0000001008087221 */ /* 0x100fe20000000000 */
[--C-:B------:R-:W-:Y:S01]  /*0540*/  FADD R10, R10, R16.reuse ;  /* 0x000000100a0a7221 */ /* 0x100fe20000000000 */
[----:B------:R-:W-:Y:S01]  /*0550*/  FADD R11, R11, R16 ;  /* 0x000000100b0b7221 */ /* 0x000fe20000000000 */
[C-C-:B------:R-:W-:Y:S01]  /*0560*/  FFMA R22, R17.reuse, R24, R20.reuse ;  /* 0x0000001811167223 */ /* 0x140fe20000000014 */
[C-C-:B------:R-:W-:Y:S01]  /*0570*/  FFMA R21, R17.reuse, R27, R20.reuse ;  /* 0x0000001b11157223 */ /* 0x140fe20000000014 */
[C-C-:B------:R-:W-:Y:S01]  /*0580*/  FFMA R23, R17.reuse, R23, R20.reuse ;  /* 0x0000001711177223 */ /* 0x140fe20000000014 */
[----:B------:R-:W-:Y:S01]  /*0590*/  FFMA R17, R17, R25, R20 ;  /* 0x0000001911117223 */ /* 0x000fe20000000014 */
[C---:B------:R-:W-:Y:S01]  /*05a0*/  FADD R20, -R2.reuse, R9 ;  /* 0x0000000902147221 */ /* 0x040fe20000000100 */
[C---:B------:R-:W-:Y:S01]  /*05b0*/  FADD R16, -R2.reuse, R8 ;  /* 0x0000000802107221 */ /* 0x040fe20000000100 */
[C---:B------:R-:W-:Y:S01]  /*05c0*/  FADD R24, -R2.reuse, R10 ;  /* 0x0000000a02187221 */ /* 0x040fe20000000100 */
[----:B------:R-:W-:Y:S01]  /*05d0*/  FADD R2, -R2, R11 ;  /* 0x0000000b02027221 */ /* 0x000fe20000000100 */
[C---:B------:R-:W-:Y:S01]  /*05e0*/  FMUL R20, R5.reuse, R20 ;  /* 0x0000001405147220 */ /* 0x040fe20000400000 */
[C---:B------:R-:W-:Y:S01]  /*05f0*/  FMUL R29, R5.reuse, R16 ;  /* 0x00000010051d7220 */ /* 0x040fe20000400000 */
[C---:B------:R-:W-:Y:S01]  /*0600*/  FMUL R27, R5.reuse, R24 ;  /* 0x00000018051b7220 */ /* 0x040fe20000400000 */
[----:B------:R-:W-:Y:S01]  /*0610*/  FMUL R25, R5, R2 ;  /* 0x0000000205197220 */ /* 0x000fe20000400000 */
[C-C-:B------:R-:W-:Y:S01]  /*0620*/  FFMA R5, R3.reuse, R20, R4.reuse ;  /* 0x0000001403057223 */ /* 0x140fe20000000004 */
[C-C-:B------:R-:W-:Y:S01]  /*0630*/  FFMA R20, R3.reuse, R29, R4.reuse ;  /* 0x0000001d03147223 */ /* 0x140fe20000000004 */
[C-C-:B------:R-:W-:Y:S01]  /*0640*/  FFMA R24, R3.reuse, R27, R4.reuse ;  /* 0x0000001b03187223 */ /* 0x140fe20000000004 */
[----:B------:R-:W-:Y:S01]  /*0650*/  FFMA R25, R3, R25, R4 ;  /* 0x0000001903197223 */ /* 0x000fe20000000004 */
[----:B------:R-:W-:Y:S01]  /*0660*/  FSETP.GEU.AND P6, PT, R17, RZ, PT ;  /* 0x000000ff1100720b */ /* 0x000fe20003fce000 */
[----:B0-----:R-:W-:Y:S01]  /*0670*/  IMAD.WIDE R2, R0, 0x4, R18 ;  /* 0x0000000400027825 */ /* 0x001fe200078e0212 */
[----:B------:R-:W-:-:S02]  /*0680*/  FSETP.GEU.AND P0, PT, R23, RZ, PT ;  /* 0x000000ff1700720b */ /* 0x000fc40003f0e000 */
[----:B------:R-:W-:Y:S02]  /*0690*/  FSETP.GEU.AND P1, PT, R22, RZ, PT ;  /* 0x000000ff1600720b */ /* 0x000fe40003f2e000 */
[----:B------:R-:W-:Y:S02]  /*06a0*/  FSETP.GEU.AND P2, PT, R21, RZ, PT ;  /* 0x000000ff1500720b */ /* 0x000fe40003f4e000 */
[----:B------:R-:W-:Y:S02]  /*06b0*/  SEL R19, R17, RZ, P6 ;  /* 0x000000ff11137207 */ /* 0x000fe40003000000 */
[----:B------:R-:W-:Y:S02]  /*06c0*/  FSETP.GEU.AND P3, PT, R25, RZ, PT ;  /* 0x000000ff1900720b */ /* 0x000fe40003f6e000 */
[----:B------:R-:W-:Y:S02]  /*06d0*/  FSETP.GEU.AND P4, PT, R24, RZ, PT ;  /* 0x000000ff1800720b */ /* 0x000fe40003f8e000 */
[----:B------:R-:W-:-:S02]  /*06e0*/  FSETP.GEU.AND P5, PT, R5, RZ, PT ;  /* 0x000000ff0500720b */ /* 0x000fc40003fae000 */
[----:B------:R-:W-:Y:S02]  /*06f0*/  FSETP.GEU.AND P6, PT, R20, RZ, PT ;  /* 0x000000ff1400720b */ /* 0x000fe40003fce000 */
[----:B------:R-:W-:Y:S02]  /*0700*/  SEL R18, R23, RZ, P0 ;  /* 0x000000ff17127207 */ /* 0x000fe40000000000 */
[----:B------:R-:W-:Y:S02]  /*0710*/  SEL R17, R22, RZ, P1 ;  /* 0x000000ff16117207 */ /* 0x000fe40000800000 */
[----:B------:R-:W-:Y:S02]  /*0720*/  SEL R16, R21, RZ, P2 ;  /* 0x000000ff15107207 */ /* 0x000fe40001000000 */
[----:B------:R-:W-:Y:S02]  /*0730*/  SEL R23, R25, RZ, P3 ;  /* 0x000000ff19177207 */ /* 0x000fe40001800000 */
[----:B------:R-:W-:-:S02]  /*0740*/  SEL R22, R24, RZ, P4 ;  /* 0x000000ff18167207 */ /* 0x000fc40002000000 */
[----:B------:R-:W-:Y:S02]  /*0750*/  SEL R21, R5, RZ, P5 ;  /* 0x000000ff05157207 */ /* 0x000fe40002800000 */
[----:B------:R-:W-:Y:S01]  /*0760*/  SEL R20, R20, RZ, P6 ;  /* 0x000000ff14147207 */ /* 0x000fe20003000000 */
[----:B------:R-:W-:Y:S04]  /*0770*/  STG.E.128 desc[UR4][R6.64], R12 ;  /* 0x0000000c06007986 */ /* 0x000fe8000c101d04 */
[----:B------:R-:W-:Y:S04]  /*0780*/  STG.E.128 desc[UR4][R6.64+0x800], R8 ;  /* 0x0008000806007986 */ /* 0x000fe8000c101d04 */
[----:B------:R-:W-:Y:S04]  /*0790*/  STG.E.128 desc[UR4][R2.64], R16 ;  /* 0x0000001002007986 */ /* 0x000fe8000c101d04 */
[----:B------:R-:W-:Y:S01]  /*07a0*/  STG.E.128 desc[UR4][R2.64+0x800], R20 ;  /* 0x0008001402007986 */ /* 0x000fe2000c101d04 */
[----:B------:R-:W-:Y:S05]  /*07b0*/  EXIT ;  /* 0x000000000000794d */ /* 0x000fea0003800000 */
.L_x_0:
[----:B------:R-:W-:-:S00]  /*07c0*/  BRA `(.L_x_0) ;  /* 0xfffffffc00fc7947 */ /* 0x000fc0000383ffff */
[----:B------:R-:W-:-:S00]  /*07d0*/  NOP ;  /* 0x0000000000007918 */ /* 0x000fc00000000000 */
        /* <DEDUP_REMOVED lines=10> */
.L_x_1:


//--------------------- .nv.global.init           --------------------------
	.section	.nv.global.init,"aw",@progbits
.nv.global.init:
	.type		_$_str,@object
	.size		_$_str,(_$_str_$_2 - _$_str)
_$_str:
        /*0000*/ 	.byte	0x5f, 0x5f, 0x43, 0x55, 0x44, 0x41, 0x5f, 0x46, 0x54, 0x5a, 0x00
	.type		_$_str_$_2,@object
	.size		_$_str_$_2,(.L_1 - _$_str_$_2)
_$_str_$_2:
        /*000b*/ 	.byte	0x5f, 0x5f, 0x43, 0x55, 0x44, 0x41, 0x5f, 0x50, 0x52, 0x45, 0x43, 0x5f, 0x53, 0x51, 0x52, 0x54
        /*001b*/ 	.byte	0x00
.L_1:


//--------------------- .nv.constant0.triton_poi_fused__native_batch_norm_legit_no_training_convolution_relu_3 --------------------------
	.section	.nv.constant0.triton_poi_fused__native_batch_norm_legit_no_training_convolution_relu_3,"a",@progbits
	.sectionflags	@""
	.align	4
.nv.constant0.triton_poi_fused__native_batch_norm_legit_no_training_convolution_relu_3:
	.zero		588
